	.headerflags	@"EF_CUDA_TEXMODE_UNIFIED EF_CUDA_64BIT_ADDRESS EF_CUDA_SM75 EF_CUDA_VIRTUAL_SM(EF_CUDA_SM75)"
	.elftype	@"ET_EXEC"


//--------------------- .nv.info                  --------------------------
	.section	.nv.info,"",@"SHT_CUDA_INFO"
	.align	4


	//----- nvinfo : EIATTR_REGCOUNT
	.align		4
        /*0000*/ 	.byte	0x04, 0x2f
        /*0002*/ 	.short	(.L_1 - .L_0)
	.align		4
.L_0:
        /*0004*/ 	.word	index@(_rope_embedding)
        /*0008*/ 	.word	0x0000001a


	//----- nvinfo : EIATTR_MIN_STACK_SIZE
	.align		4
.L_1:
        /*000c*/ 	.byte	0x04, 0x12
        /*000e*/ 	.short	(.L_3 - .L_2)
	.align		4
.L_2:
        /*0010*/ 	.word	index@(_rope_embedding)
        /*0014*/ 	.word	0x00000000


	//----- nvinfo : EIATTR_FRAME_SIZE
	.align		4
.L_3:
        /*0018*/ 	.byte	0x04, 0x11
        /*001a*/ 	.short	(.L_5 - .L_4)
	.align		4
.L_4:
        /*001c*/ 	.word	index@(_rope_embedding)
        /*0020*/ 	.word	0x00000000


	//----- nvinfo : EIATTR_MIN_STACK_SIZE
	.align		4
.L_5:
        /*0024*/ 	.byte	0x04, 0x12
        /*0026*/ 	.short	(.L_7 - .L_6)
	.align		4
.L_6:
        /*0028*/ 	.word	index@(_rope_embedding)
        /*002c*/ 	.word	0x00000000
.L_7:


//--------------------- .nv.info._rope_embedding  --------------------------
	.section	.nv.info._rope_embedding,"",@"SHT_CUDA_INFO"
	.sectionflags	@""
	.align	4


	//----- nvinfo : EIATTR_SW_WAR
	.align		4
        /*0000*/ 	.byte	0x04, 0x36
        /*0002*/ 	.short	(.L_9 - .L_8)
.L_8:
        /*0004*/ 	.word	0x00000001


	//----- nvinfo : EIATTR_CUDA_API_VERSION
	.align		4
.L_9:
        /*0008*/ 	.byte	0x04, 0x37
        /*000a*/ 	.short	(.L_11 - .L_10)
.L_10:
        /*000c*/ 	.word	0x0000007c


	//----- nvinfo : EIATTR_PARAM_CBANK
	.align		4
.L_11:
        /*0010*/ 	.byte	0x04, 0x0a
        /*0012*/ 	.short	(.L_13 - .L_12)
	.align		4
.L_12:
        /*0014*/ 	.word	index@(.nv.constant0._rope_embedding)
        /*0018*/ 	.short	0x0160
        /*001a*/ 	.short	0x0030


	//----- nvinfo : EIATTR_CBANK_PARAM_SIZE
	.align		4
.L_13:
        /*001c*/ 	.byte	0x03, 0x19
        /*001e*/ 	.short	0x0030


	//----- nvinfo : EIATTR_KPARAM_INFO
	.align		4
        /*0020*/ 	.byte	0x04, 0x17
        /*0022*/ 	.short	(.L_15 - .L_14)
.L_14:
        /*0024*/ 	.word	0x00000000
        /*0028*/ 	.short	0x0006
        /*002a*/ 	.short	0x002c
        /*002c*/ 	.byte	0x00, 0xf0, 0x11, 0x00


	//----- nvinfo : EIATTR_KPARAM_INFO
	.align		4
.L_15:
        /*0030*/ 	.byte	0x04, 0x17
        /*0032*/ 	.short	(.L_17 - .L_16)
.L_16:
        /*0034*/ 	.word	0x00000000
        /*0038*/ 	.short	0x0005
        /*003a*/ 	.short	0x0028
        /*003c*/ 	.byte	0x00, 0xf0, 0x11, 0x00


	//----- nvinfo : EIATTR_KPARAM_INFO
	.align		4
.L_17:
        /*0040*/ 	.byte	0x04, 0x17
        /*0042*/ 	.short	(.L_19 - .L_18)
.L_18:
        /*0044*/ 	.word	0x00000000
        /*0048*/ 	.short	0x0004
        /*004a*/ 	.short	0x0020
        /*004c*/ 	.byte	0x00, 0xf0, 0x21, 0x00


	//----- nvinfo : EIATTR_KPARAM_INFO
	.align		4
.L_19:
        /*0050*/ 	.byte	0x04, 0x17
        /*0052*/ 	.short	(.L_21 - .L_20)
.L_20:
        /*0054*/ 	.word	0x00000000
        /*0058*/ 	.short	0x0003
        /*005a*/ 	.short	0x0018
        /*005c*/ 	.byte	0x00, 0xf0, 0x11, 0x00


	//----- nvinfo : EIATTR_KPARAM_INFO
	.align		4
.L_21:
        /*0060*/ 	.byte	0x04, 0x17
        /*0062*/ 	.short	(.L_23 - .L_22)
.L_22:
        /*0064*/ 	.word	0x00000000
        /*0068*/ 	.short	0x0002
        /*006a*/ 	.short	0x0010
        /*006c*/ 	.byte	0x00, 0xf0, 0x21, 0x00


	//----- nvinfo : EIATTR_KPARAM_INFO
	.align		4
.L_23:
        /*0070*/ 	.byte	0x04, 0x17
        /*0072*/ 	.short	(.L_25 - .L_24)
.L_24:
        /*0074*/ 	.word	0x00000000
        /*0078*/ 	.short	0x0001
        /*007a*/ 	.short	0x0008
        /*007c*/ 	.byte	0x00, 0xf0, 0x11, 0x00


	//----- nvinfo : EIATTR_KPARAM_INFO
	.align		4
.L_25:
        /*0080*/ 	.byte	0x04, 0x17
        /*0082*/ 	.short	(.L_27 - .L_26)
.L_26:
        /*0084*/ 	.word	0x00000000
        /*0088*/ 	.short	0x0000
        /*008a*/ 	.short	0x0000
        /*008c*/ 	.byte	0x00, 0xf0, 0x21, 0x00


	//----- nvinfo : EIATTR_MAXREG_COUNT
	.align		4
.L_27:
        /*0090*/ 	.byte	0x03, 0x1b
        /*0092*/ 	.short	0x00ff


	//----- nvinfo : EIATTR_EXIT_INSTR_OFFSETS
	.align		4
        /*0094*/ 	.byte	0x04, 0x1c
        /*0096*/ 	.short	(.L_29 - .L_28)


	//   ....[0]....
.L_28:
        /*0098*/ 	.word	0x00000180


	//   ....[1]....
        /*009c*/ 	.word	0x000009c0


	//   ....[2]....
        /*00a0*/ 	.word	0x00000ad0


	//----- nvinfo : EIATTR_MAX_THREADS
	.align		4
.L_29:
        /*00a4*/ 	.byte	0x04, 0x05
        /*00a6*/ 	.short	(.L_31 - .L_30)
.L_30:
        /*00a8*/ 	.word	0x00000080
        /*00ac*/ 	.word	0x00000001
        /*00b0*/ 	.word	0x00000001
.L_31:


//--------------------- .nv.callgraph             --------------------------
	.section	.nv.callgraph,"",@"SHT_CUDA_CALLGRAPH"
	.align	4
	.sectionentsize	8
	.align		4
        /*0000*/ 	.word	0x00000000
	.align		4
        /*0004*/ 	.word	0xffffffff
	.align		4
        /*0008*/ 	.word	0x00000000
	.align		4
        /*000c*/ 	.word	0xfffffffe
	.align		4
        /*0010*/ 	.word	0x00000000
	.align		4
        /*0014*/ 	.word	0xfffffffd
	.align		4
        /*0018*/ 	.word	0x00000000
	.align		4
        /*001c*/ 	.word	0xfffffffc


//--------------------- .nv.rel.action            --------------------------
	.section	.nv.rel.action,"",@"SHT_CUDA_RELOCINFO"
	.align	8
	.sectionentsize	8
        /*0000*/ 	.byte	0x73, 0x00, 0x00, 0x00, 0x00, 0x00, 0x00, 0x00, 0x00, 0x00, 0x00, 0x11, 0x25, 0x00, 0x05, 0x36


//--------------------- .nv.constant0._rope_embedding --------------------------
	.section	.nv.constant0._rope_embedding,"a",@progbits
	.sectionflags	@""
	.align	4
.nv.constant0._rope_embedding:
	.zero		400


//--------------------- .text._rope_embedding     --------------------------
	.section	.text._rope_embedding,"ax",@progbits
	.sectioninfo	@"SHI_REGISTERS=26"
	.align	128
        .global         _rope_embedding
        .type           _rope_embedding,@function
        .size           _rope_embedding,(.L_x_4 - _rope_embedding)
        .other          _rope_embedding,@"STO_CUDA_ENTRY STV_DEFAULT"
_rope_embedding:
.text._rope_embedding:
[----:B------:R-:W-:Y:S02]  /*0000*/  MOV R1, c[0x0][0x28] ;  /* 0x00000a0000017a02 */ /* 0x000fe40000000f00 */
[----:B------:R-:W-:Y:S01]  /*0010*/  IABS R5, c[0x0][0x18c] ;  /* 0x0000630000057a13 */ /* 0x000fe20000000000 */
[----:B------:R-:W0:Y:S04]  /*0020*/  S2R R13, SR_CTAID.X ;  /* 0x00000000000d7919 */ /* 0x000e280000002500 */
[----:B------:R-:W1:Y:S01]  /*0030*/  S2R R6, SR_CTAID.Y ;  /* 0x0000000000067919 */ /* 0x000e620000002600 */
[----:B------:R-:W2:Y:S08]  /*0040*/  I2F.RP R0, R5 ;  /* 0x0000000500007306 */ /* 0x000eb00000209400 */
[----:B--2---:R-:W2:Y:S02]  /*0050*/  MUFU.RCP R0, R0 ;  /* 0x0000000000007308 */ /* 0x004ea40000001000 */
[----:B--2---:R-:W-:-:S02]  /*0060*/  IADD3 R2, R0, 0xffffffe, RZ ;  /* 0x0ffffffe00027810 */ /* 0x004fc40007ffe0ff */
[----:B0-----:R-:W-:-:S04]  /*0070*/  IABS R0, R13 ;  /* 0x0000000d00007213 */ /* 0x001fc80000000000 */
[----:B------:R0:W2:Y:S02]  /*0080*/  F2I.FTZ.U32.TRUNC.NTZ R3, R2 ;  /* 0x0000000200037305 */ /* 0x0000a4000021f000 */
[----:B0-----:R-:W-:Y:S02]  /*0090*/  MOV R2, RZ ;  /* 0x000000ff00027202 */ /* 0x001fe40000000f00 */
[----:B--2---:R-:W-:-:S05]  /*00a0*/  IADD3 R4, RZ, -R3, RZ ;  /* 0x80000003ff047210 */ /* 0x004fca0007ffe0ff */
[----:B------:R-:W-:-:S04]  /*00b0*/  IMAD R7, R4, R5, RZ ;  /* 0x0000000504077224 */ /* 0x000fc800078e02ff */
[----:B------:R-:W-:-:S06]  /*00c0*/  IMAD.HI.U32 R3, R3, R7, R2 ;  /* 0x0000000703037227 */ /* 0x000fcc00078e0002 */
[----:B------:R-:W-:-:S05]  /*00d0*/  IMAD.HI.U32 R3, R3, R0, RZ ;  /* 0x0000000003037227 */ /* 0x000fca00078e00ff */
[----:B------:R-:W-:-:S05]  /*00e0*/  IADD3 R3, -R3, RZ, RZ ;  /* 0x000000ff03037210 */ /* 0x000fca0007ffe1ff */
[----:B------:R-:W-:Y:S01]  /*00f0*/  IMAD R2, R5, R3, R0 ;  /* 0x0000000305027224 */ /* 0x000fe200078e0200 */
[----:B-1----:R-:W-:-:S04]  /*0100*/  SHF.L.U32 R3, R6, 0x2, RZ ;  /* 0x0000000206037819 */ /* 0x002fc800000006ff */
[----:B------:R-:W-:Y:S02]  /*0110*/  IADD3 R0, R3, 0x4, RZ ;  /* 0x0000000403007810 */ /* 0x000fe40007ffe0ff */
[----:B------:R-:W-:Y:S02]  /*0120*/  ISETP.GT.U32.AND P0, PT, R5, R2, PT ;  /* 0x000000020500720c */ /* 0x000fe40003f04070 */
[----:B------:R-:W-:-:S04]  /*0130*/  IMNMX R0, R0, 0x10, PT ;  /* 0x0000001000007817 */ /* 0x000fc80003800200 */
[----:B------:R-:W-:-:S06]  /*0140*/  ISETP.GE.AND P1, PT, R3, R0, PT ;  /* 0x000000000300720c */ /* 0x000fcc0003f26270 */
[----:B------:R-:W-:Y:S02]  /*0150*/  @!P0 IADD3 R2, R2, -R5, RZ ;  /* 0x8000000502028210 */ /* 0x000fe40007ffe0ff */
[----:B------:R-:W-:Y:S02]  /*0160*/  ISETP.GE.AND P0, PT, R13, RZ, PT ;  /* 0x000000ff0d00720c */ /* 0x000fe40003f06270 */
[----:B------:R-:W-:Y:S02]  /*0170*/  ISETP.GT.U32.AND P2, PT, R5, R2, PT ;  /* 0x000000020500720c */ /* 0x000fe40003f44070 */
[----:B------:R-:W-:Y:S10]  /*0180*/  @P1 EXIT ;  /* 0x000000000000194d */ /* 0x000ff40003800000 */
[----:B------:R-:W0:Y:S01]  /*0190*/  S2R R11, SR_TID.X ;  /* 0x00000000000b7919 */ /* 0x000e220000002100 */
[----:B------:R-:W-:Y:S02]  /*01a0*/  ISETP.NE.AND P1, PT, RZ, c[0x0][0x18c], PT ;  /* 0x00006300ff007a0c */ /* 0x000fe40003f25270 */
[----:B------:R-:W-:Y:S02]  /*01b0*/  @!P2 IADD3 R2, R2, -R5, RZ ;  /* 0x800000050202a210 */ /* 0x000fe40007ffe0ff */
[----:B------:R-:W-:-:S02]  /*01c0*/  MOV R9, 0x4 ;  /* 0x0000000400097802 */ /* 0x000fc40000000f00 */
[----:B------:R-:W-:Y:S02]  /*01d0*/  @!P0 IADD3 R2, -R2, RZ, RZ ;  /* 0x000000ff02028210 */ /* 0x000fe40007ffe1ff */
[----:B------:R-:W-:-:S04]  /*01e0*/  IADD3 R10, R0, -R3, RZ ;  /* 0x80000003000a7210 */ /* 0x000fc80007ffe0ff */
[----:B------:R-:W-:Y:S02]  /*01f0*/  @!P1 LOP3.LUT R2, RZ, c[0x0][0x18c], RZ, 0x33, !PT ;  /* 0x00006300ff029a12 */ /* 0x000fe400078e33ff */
[----:B------:R-:W-:-:S03]  /*0200*/  ISETP.GT.AND P1, PT, R10, 0x3, PT ;  /* 0x000000030a00780c */ /* 0x000fc60003f24270 */
[C---:B------:R-:W-:Y:S02]  /*0210*/  IMAD R4, R2.reuse, c[0x0][0x188], RZ ;  /* 0x0000620002047a24 */ /* 0x040fe400078e02ff */
[----:B------:R-:W-:Y:S01]  /*0220*/  IMAD R8, R2, c[0x0][0x178], RZ ;  /* 0x00005e0002087a24 */ /* 0x000fe200078e02ff */
[----:B------:R-:W-:Y:S01]  /*0230*/  SHF.L.U32 R2, R6, 0xa, RZ ;  /* 0x0000000a06027819 */ /* 0x000fe200000006ff */
[----:B------:R-:W-:Y:S01]  /*0240*/  IMAD.WIDE R4, R4, R9, c[0x0][0x180] ;  /* 0x0000600004047625 */ /* 0x000fe200078e0209 */
[----:B0-----:R-:W-:-:S03]  /*0250*/  LOP3.LUT R11, R11, 0x7f, RZ, 0xc0, !PT ;  /* 0x0000007f0b0b7812 */ /* 0x001fc600078ec0ff */
[----:B------:R-:W-:-:S04]  /*0260*/  IMAD.WIDE R8, R8, R9, c[0x0][0x170] ;  /* 0x00005c0008087625 */ /* 0x000fc800078e0209 */
[----:B------:R-:W-:-:S04]  /*0270*/  IMAD.WIDE.U32 R6, R11, 0x4, R4 ;  /* 0x000000040b067825 */ /* 0x000fc800078e0004 */
[----:B------:R-:W-:-:S04]  /*0280*/  IMAD.WIDE.U32 R8, R11, 0x4, R8 ;  /* 0x000000040b087825 */ /* 0x000fc800078e0008 */
[----:B------:R-:W-:-:S04]  /*0290*/  IMAD R2, R13, c[0x0][0x168], R2 ;  /* 0x00005a000d027a24 */ /* 0x000fc800078e0202 */
[----:B------:R0:W5:Y:S01]  /*02a0*/  LDG.E.SYS R4, [R8] ;  /* 0x0000000008047381 */ /* 0x00016200001ee900 */
[----:B------:R-:W-:-:S03]  /*02b0*/  IADD3 R5, R11, R2, RZ ;  /* 0x000000020b057210 */ /* 0x000fc60007ffe0ff */
[----:B------:R0:W5:Y:S01]  /*02c0*/  LDG.E.SYS R2, [R6] ;  /* 0x0000000006027381 */ /* 0x00016200001ee900 */
[----:B------:R-:W-:Y:S01]  /*02d0*/  PLOP3.LUT P0, PT, PT, PT, PT, 0x80, 0x0 ;  /* 0x000000000000781c */ /* 0x000fe20003f0f070 */
[----:B------:R-:W-:Y:S05]  /*02e0*/  @!P1 BRA `(.L_x_0) ;  /* 0x0000046000009947 */ /* 0x000fea0003800000 */
[----:B------:R-:W-:Y:S02]  /*02f0*/  PLOP3.LUT P0, PT, PT, PT, PT, 0x8, 0x0 ;  /* 0x000000000000781c */ /* 0x000fe40003f0e170 */
[----:B0-----:R-:W-:-:S04]  /*0300*/  IADD3 R6, R0, -0x3, RZ ;  /* 0xfffffffd00067810 */ /* 0x001fc80007ffe0ff */
.L_x_1:
[----:B------:R-:W-:Y:S02]  /*0310*/  MOV R23, 0x2 ;  /* 0x0000000200177802 */ /* 0x000fe40000000f00 */
[----:B-1----:R-:W-:-:S03]  /*0320*/  IADD3 R10, R5, 0x80, RZ ;  /* 0x00000080050a7810 */ /* 0x002fc60007ffe0ff */
[----:B------:R-:W-:-:S04]  /*0330*/  IMAD.WIDE R8, R5, R23, c[0x0][0x160] ;  /* 0x0000580005087625 */ /* 0x000fc800078e0217 */
[----:B------:R-:W-:-:S04]  /*0340*/  IMAD.WIDE R10, R10, R23, c[0x0][0x160] ;  /* 0x000058000a0a7625 */ /* 0x000fc800078e0217 */
[----:B------:R-:W2:Y:S04]  /*0350*/  LDG.E.U16.SYS R7, [R8] ;  /* 0x0000000008077381 */ /* 0x000ea800001ee500 */
[----:B------:R-:W3:Y:S01]  /*0360*/  LDG.E.U16.SYS R12, [R10] ;  /* 0x000000000a0c7381 */ /* 0x000ee200001ee500 */
[----:B------:R-:W-:-:S05]  /*0370*/  IADD3 R14, R5, 0x180, RZ ;  /* 0x00000180050e7810 */ /* 0x000fca0007ffe0ff */
[----:B------:R-:W-:Y:S01]  /*0380*/  IMAD.WIDE R14, R14, R23, c[0x0][0x160] ;  /* 0x000058000e0e7625 */ /* 0x000fe200078e0217 */
[----:B--2---:R-:W-:Y:S02]  /*0390*/  HADD2.F32 R7, R7.H0_H0, -RZ.H0_H0 ;  /* 0xa00000ff07077230 */ /* 0x004fe40000004800 */
[----:B---3--:R-:W-:-:S08]  /*03a0*/  HADD2.F32 R13, R12.H0_H0, -RZ.H0_H0 ;  /* 0xa00000ff0c0d7230 */ /* 0x008fd00000004800 */
[-C--:B-----5:R-:W-:Y:S02]  /*03b0*/  FMUL R12, R2, R13.reuse ;  /* 0x0000000d020c7220 */ /* 0x0a0fe40000400000 */
[C---:B------:R-:W-:Y:S02]  /*03c0*/  FMUL R13, R4.reuse, R13 ;  /* 0x0000000d040d7220 */ /* 0x040fe40000400000 */
[-C--:B------:R-:W-:Y:S02]  /*03d0*/  FFMA R16, R4, R7.reuse, -R12 ;  /* 0x0000000704107223 */ /* 0x080fe4000000080c */
[----:B------:R-:W-:-:S04]  /*03e0*/  FFMA R7, R2, R7, R13 ;  /* 0x0000000702077223 */ /* 0x000fc8000000000d */
[----:B------:R-:W0:Y:S08]  /*03f0*/  F2F.F16.F32 R17, R16 ;  /* 0x0000001000117304 */ /* 0x000e300000200800 */
[----:B------:R-:W1:Y:S01]  /*0400*/  F2F.F16.F32 R7, R7 ;  /* 0x0000000700077304 */ /* 0x000e620000200800 */
[----:B------:R-:W-:-:S05]  /*0410*/  IADD3 R12, R5, 0x100, RZ ;  /* 0x00000100050c7810 */ /* 0x000fca0007ffe0ff */
[----:B------:R-:W-:Y:S01]  /*0420*/  IMAD.WIDE R12, R12, R23, c[0x0][0x160] ;  /* 0x000058000c0c7625 */ /* 0x000fe200078e0217 */
[----:B0-----:R-:W-:Y:S04]  /*0430*/  STG.E.U16.SYS [R8], R17 ;  /* 0x0000001108007386 */ /* 0x001fe8000010e500 */
[----:B-1----:R0:W-:Y:S04]  /*0440*/  STG.E.U16.SYS [R10], R7 ;  /* 0x000000070a007386 */ /* 0x0021e8000010e500 */
[----:B------:R-:W2:Y:S04]  /*0450*/  LDG.E.U16.SYS R19, [R14] ;  /* 0x000000000e137381 */ /* 0x000ea800001ee500 */
[----:B------:R-:W3:Y:S01]  /*0460*/  LDG.E.U16.SYS R18, [R12] ;  /* 0x000000000c127381 */ /* 0x000ee200001ee500 */
[----:B0-----:R-:W-:-:S02]  /*0470*/  IADD3 R10, R5, 0x280, RZ ;  /* 0x00000280050a7810 */ /* 0x001fc40007ffe0ff */
[----:B------:R-:W-:-:S03]  /*0480*/  IADD3 R8, R5, 0x200, RZ ;  /* 0x0000020005087810 */ /* 0x000fc60007ffe0ff */
[----:B------:R-:W-:-:S04]  /*0490*/  IMAD.WIDE R10, R10, R23, c[0x0][0x160] ;  /* 0x000058000a0a7625 */ /* 0x000fc800078e0217 */
[----:B------:R-:W-:Y:S01]  /*04a0*/  IMAD.WIDE R8, R8, R23, c[0x0][0x160] ;  /* 0x0000580008087625 */ /* 0x000fe200078e0217 */
[----:B--2---:R-:W-:Y:S02]  /*04b0*/  HADD2.F32 R21, R19.H0_H0, -RZ.H0_H0 ;  /* 0xa00000ff13157230 */ /* 0x004fe40000004800 */
[----:B---3--:R-:W-:-:S06]  /*04c0*/  HADD2.F32 R19, R18.H0_H0, -RZ.H0_H0 ;  /* 0xa00000ff12137230 */ /* 0x008fcc0000004800 */
[-C--:B------:R-:W-:Y:S02]  /*04d0*/  FMUL R16, R2, R21.reuse ;  /* 0x0000001502107220 */ /* 0x080fe40000400000 */
[C---:B------:R-:W-:Y:S02]  /*04e0*/  FMUL R18, R4.reuse, R21 ;  /* 0x0000001504127220 */ /* 0x040fe40000400000 */
[-C--:B------:R-:W-:Y:S02]  /*04f0*/  FFMA R16, R4, R19.reuse, -R16 ;  /* 0x0000001304107223 */ /* 0x080fe40000000810 */
[----:B------:R-:W-:-:S04]  /*0500*/  FFMA R18, R2, R19, R18 ;  /* 0x0000001302127223 */ /* 0x000fc80000000012 */
[----:B------:R-:W0:Y:S08]  /*0510*/  F2F.F16.F32 R21, R16 ;  /* 0x0000001000157304 */ /* 0x000e300000200800 */
[----:B------:R-:W1:Y:S01]  /*0520*/  F2F.F16.F32 R17, R18 ;  /* 0x0000001200117304 */ /* 0x000e620000200800 */
        /* <DEDUP_REMOVED lines=16> */
[----:B0-----:R0:W-:Y:S04]  /*0630*/  STG.E.U16.SYS [R8], R19 ;  /* 0x0000001308007386 */ /* 0x0011e8000010e500 */
[----:B-1----:R1:W-:Y:S04]  /*0640*/  STG.E.U16.SYS [R10], R7 ;  /* 0x000000070a007386 */ /* 0x0023e8000010e500 */
[----:B------:R-:W2:Y:S04]  /*0650*/  LDG.E.U16.SYS R20, [R14] ;  /* 0x000000000e147381 */ /* 0x000ea800001ee500 */
[----:B------:R-:W3:Y:S01]  /*0660*/  LDG.E.U16.SYS R17, [R12] ;  /* 0x000000000c117381 */ /* 0x000ee200001ee500 */
[----:B------:R-:W-:-:S04]  /*0670*/  IADD3 R3, R3, 0x4, RZ ;  /* 0x0000000403037810 */ /* 0x000fc80007ffe0ff */
[----:B------:R-:W-:Y:S02]  /*0680*/  ISETP.GE.AND P1, PT, R3, R6, PT ;  /* 0x000000060300720c */ /* 0x000fe40003f26270 */
[----:B------:R-:W-:Y:S01]  /*0690*/  IADD3 R5, R5, 0x400, RZ ;  /* 0x0000040005057810 */ /* 0x000fe20007ffe0ff */
[----:B--2---:R-:W-:Y:S02]  /*06a0*/  HADD2.F32 R21, R20.H0_H0, -RZ.H0_H0 ;  /* 0xa00000ff14157230 */ /* 0x004fe40000004800 */
[----:B---3--:R-:W-:-:S06]  /*06b0*/  HADD2.F32 R17, R17.H0_H0, -RZ.H0_H0 ;  /* 0xa00000ff11117230 */ /* 0x008fcc0000004800 */
[-C--:B------:R-:W-:Y:S02]  /*06c0*/  FMUL R16, R2, R21.reuse ;  /* 0x0000001502107220 */ /* 0x080fe40000400000 */
[C---:B------:R-:W-:Y:S02]  /*06d0*/  FMUL R18, R4.reuse, R21 ;  /* 0x0000001504127220 */ /* 0x040fe40000400000 */
[-C--:B------:R-:W-:Y:S02]  /*06e0*/  FFMA R16, R4, R17.reuse, -R16 ;  /* 0x0000001104107223 */ /* 0x080fe40000000810 */
[----:B------:R-:W-:-:S04]  /*06f0*/  FFMA R18, R2, R17, R18 ;  /* 0x0000001102127223 */ /* 0x000fc80000000012 */
[----:B------:R-:W2:Y:S08]  /*0700*/  F2F.F16.F32 R21, R16 ;  /* 0x0000001000157304 */ /* 0x000eb00000200800 */
[----:B0-----:R-:W0:Y:S01]  /*0710*/  F2F.F16.F32 R9, R18 ;  /* 0x0000001200097304 */ /* 0x001e220000200800 */
[----:B--2---:R1:W-:Y:S04]  /*0720*/  STG.E.U16.SYS [R12], R21 ;  /* 0x000000150c007386 */ /* 0x0043e8000010e500 */
[----:B0-----:R1:W-:Y:S01]  /*0730*/  STG.E.U16.SYS [R14], R9 ;  /* 0x000000090e007386 */ /* 0x0013e2000010e500 */
[----:B------:R-:W-:Y:S05]  /*0740*/  @!P1 BRA `(.L_x_1) ;  /* 0xfffffbc000009947 */ /* 0x000fea000383ffff */
.L_x_0:
[----:B0-----:R-:W-:-:S04]  /*0750*/  IADD3 R6, R0, -R3, RZ ;  /* 0x8000000300067210 */ /* 0x001fc80007ffe0ff */
[----:B------:R-:W-:-:S12]  /*0760*/  ISETP.GT.AND P1, PT, R6, 0x1, PT ;  /* 0x000000010600780c */ /* 0x000fd80003f24270 */
[----:B------:R-:W-:Y:S05]  /*0770*/  @!P1 BRA `(.L_x_2) ;  /* 0x0000023000009947 */ /* 0x000fea0003800000 */
[----:B------:R-:W-:Y:S02]  /*0780*/  MOV R19, 0x2 ;  /* 0x0000000200137802 */ /* 0x000fe40000000f00 */
[----:B------:R-:W-:-:S03]  /*0790*/  IADD3 R8, R5, 0x80, RZ ;  /* 0x0000008005087810 */ /* 0x000fc60007ffe0ff */
[----:B-1----:R-:W-:-:S04]  /*07a0*/  IMAD.WIDE R6, R5, R19, c[0x0][0x160] ;  /* 0x0000580005067625 */ /* 0x002fc800078e0213 */
[----:B------:R-:W-:-:S04]  /*07b0*/  IMAD.WIDE R8, R8, R19, c[0x0][0x160] ;  /* 0x0000580008087625 */ /* 0x000fc800078e0213 */
[----:B------:R-:W2:Y:S04]  /*07c0*/  LDG.E.U16.SYS R10, [R6] ;  /* 0x00000000060a7381 */ /* 0x000ea800001ee500 */
[----:B------:R-:W3:Y:S01]  /*07d0*/  LDG.E.U16.SYS R11, [R8] ;  /* 0x00000000080b7381 */ /* 0x000ee200001ee500 */
[----:B------:R-:W-:Y:S01]  /*07e0*/  IADD3 R12, R5, 0x180, RZ ;  /* 0x00000180050c7810 */ /* 0x000fe20007ffe0ff */
[----:B---3--:R-:W-:Y:S02]  /*07f0*/  HADD2.F32 R13, R11.H0_H0, -RZ.H0_H0 ;  /* 0xa00000ff0b0d7230 */ /* 0x008fe40000004800 */
[----:B--2---:R-:W-:-:S06]  /*0800*/  HADD2.F32 R11, R10.H0_H0, -RZ.H0_H0 ;  /* 0xa00000ff0a0b7230 */ /* 0x004fcc0000004800 */
[-C--:B-----5:R-:W-:Y:S02]  /*0810*/  FMUL R10, R2, R13.reuse ;  /* 0x0000000d020a7220 */ /* 0x0a0fe40000400000 */
[C---:B------:R-:W-:Y:S02]  /*0820*/  FMUL R13, R4.reuse, R13 ;  /* 0x0000000d040d7220 */ /* 0x040fe40000400000 */
[-C--:B------:R-:W-:Y:S02]  /*0830*/  FFMA R14, R4, R11.reuse, -R10 ;  /* 0x0000000b040e7223 */ /* 0x080fe4000000080a */
[----:B------:R-:W-:-:S04]  /*0840*/  FFMA R16, R2, R11, R13 ;  /* 0x0000000b02107223 */ /* 0x000fc8000000000d */
[----:B------:R-:W0:Y:S08]  /*0850*/  F2F.F16.F32 R15, R14 ;  /* 0x0000000e000f7304 */ /* 0x000e300000200800 */
[----:B------:R-:W1:Y:S01]  /*0860*/  F2F.F16.F32 R17, R16 ;  /* 0x0000001000117304 */ /* 0x000e620000200800 */
[----:B------:R-:W-:Y:S01]  /*0870*/  IADD3 R10, R5, 0x100, RZ ;  /* 0x00000100050a7810 */ /* 0x000fe20007ffe0ff */
[----:B------:R-:W-:-:S04]  /*0880*/  IMAD.WIDE R12, R12, R19, c[0x0][0x160] ;  /* 0x000058000c0c7625 */ /* 0x000fc800078e0213 */
[----:B------:R-:W-:Y:S01]  /*0890*/  IMAD.WIDE R10, R10, R19, c[0x0][0x160] ;  /* 0x000058000a0a7625 */ /* 0x000fe200078e0213 */
[----:B0-----:R0:W-:Y:S04]  /*08a0*/  STG.E.U16.SYS [R6], R15 ;  /* 0x0000000f06007386 */ /* 0x0011e8000010e500 */
[----:B-1----:R1:W-:Y:S04]  /*08b0*/  STG.E.U16.SYS [R8], R17 ;  /* 0x0000001108007386 */ /* 0x0023e8000010e500 */
[----:B------:R-:W2:Y:S04]  /*08c0*/  LDG.E.U16.SYS R19, [R12] ;  /* 0x000000000c137381 */ /* 0x000ea800001ee500 */
[----:B------:R-:W3:Y:S01]  /*08d0*/  LDG.E.U16.SYS R18, [R10] ;  /* 0x000000000a127381 */ /* 0x000ee200001ee500 */
[----:B------:R-:W-:-:S02]  /*08e0*/  PLOP3.LUT P0, PT, PT, PT, PT, 0x8, 0x0 ;  /* 0x000000000000781c */ /* 0x000fc40003f0e170 */
[----:B------:R-:W-:Y:S02]  /*08f0*/  IADD3 R3, R3, 0x2, RZ ;  /* 0x0000000203037810 */ /* 0x000fe40007ffe0ff */
        /* <DEDUP_REMOVED lines=10> */
[----:B0-----:R1:W-:Y:S02]  /*09a0*/  STG.E.U16.SYS [R12], R7 ;  /* 0x000000070c007386 */ /* 0x0013e4000010e500 */
.L_x_2:
[----:B------:R-:W-:-:S12]  /*09b0*/  ISETP.LT.OR P0, PT, R3, R0, P0 ;  /* 0x000000000300720c */ /* 0x000fd80000701670 */
[----:B------:R-:W-:Y:S05]  /*09c0*/  @!P0 EXIT ;  /* 0x000000000000894d */ /* 0x000fea0003800000 */
[----:B-1----:R-:W-:Y:S02]  /*09d0*/  IADD3 R8, R5, 0x80, RZ ;  /* 0x0000008005087810 */ /* 0x002fe40007ffe0ff */
[----:B------:R-:W-:-:S05]  /*09e0*/  MOV R6, 0x2 ;  /* 0x0000000200067802 */ /* 0x000fca0000000f00 */
[----:B------:R-:W-:-:S04]  /*09f0*/  IMAD.WIDE R8, R8, R6, c[0x0][0x160] ;  /* 0x0000580008087625 */ /* 0x000fc800078e0206 */
[----:B------:R-:W-:-:S04]  /*0a00*/  IMAD.WIDE R6, R5, R6, c[0x0][0x160] ;  /* 0x0000580005067625 */ /* 0x000fc800078e0206 */
[----:B------:R-:W2:Y:S04]  /*0a10*/  LDG.E.U16.SYS R3, [R8] ;  /* 0x0000000008037381 */ /* 0x000ea800001ee500 */
[----:B------:R-:W3:Y:S01]  /*0a20*/  LDG.E.U16.SYS R0, [R6] ;  /* 0x0000000006007381 */ /* 0x000ee200001ee500 */
[----:B--2---:R-:W-:Y:S02]  /*0a30*/  HADD2.F32 R5, R3.H0_H0, -RZ.H0_H0 ;  /* 0xa00000ff03057230 */ /* 0x004fe40000004800 */
[----:B---3--:R-:W-:-:S06]  /*0a40*/  HADD2.F32 R3, R0.H0_H0, -RZ.H0_H0 ;  /* 0xa00000ff00037230 */ /* 0x008fcc0000004800 */
[----:B-----5:R-:W-:-:S04]  /*0a50*/  FMUL R0, R2, R5 ;  /* 0x0000000502007220 */ /* 0x020fc80000400000 */
[C---:B------:R-:W-:Y:S02]  /*0a60*/  FFMA R0, R4.reuse, R3, -R0 ;  /* 0x0000000304007223 */ /* 0x040fe40000000800 */
[----:B------:R-:W-:-:S04]  /*0a70*/  FMUL R4, R4, R5 ;  /* 0x0000000504047220 */ /* 0x000fc80000400000 */
[----:B------:R-:W-:Y:S01]  /*0a80*/  FFMA R4, R2, R3, R4 ;  /* 0x0000000302047223 */ /* 0x000fe20000000004 */
[----:B------:R-:W0:Y:S08]  /*0a90*/  F2F.F16.F32 R5, R0 ;  /* 0x0000000000057304 */ /* 0x000e300000200800 */
[----:B------:R-:W1:Y:S01]  /*0aa0*/  F2F.F16.F32 R3, R4 ;  /* 0x0000000400037304 */ /* 0x000e620000200800 */
[----:B0-----:R-:W-:Y:S04]  /*0ab0*/  STG.E.U16.SYS [R6], R5 ;  /* 0x0000000506007386 */ /* 0x001fe8000010e500 */
[----:B-1----:R-:W-:Y:S01]  /*0ac0*/  STG.E.U16.SYS [R8], R3 ;  /* 0x0000000308007386 */ /* 0x002fe2000010e500 */
[----:B------:R-:W-:Y:S05]  /*0ad0*/  EXIT ;  /* 0x000000000000794d */ /* 0x000fea0003800000 */
.L_x_3:
[----:B------:R-:W-:-:S00]  /*0ae0*/  BRA `(.L_x_3) ;  /* 0xfffffff000007947 */ /* 0x000fc0000383ffff */
[----:B------:R-:W-:-:S00]  /*0af0*/  NOP ;  /* 0x0000000000007918 */ /* 0x000fc00000000000 */
.L_x_4:
